	.headerflags	@"EF_CUDA_TEXMODE_UNIFIED EF_CUDA_64BIT_ADDRESS EF_CUDA_ACCELERATORS EF_CUDA_SM90 EF_CUDA_VIRTUAL_SM(EF_CUDA_SM90)"
	.elftype	@"ET_EXEC"


//--------------------- .nv.info                  --------------------------
	.section	.nv.info,"",@"SHT_CUDA_INFO"
	.align	4


	//----- nvinfo : EIATTR_REGCOUNT
	.align		4
        /*0000*/ 	.byte	0x04, 0x2f
        /*0002*/ 	.short	(.L_3 - .L_2)
	.align		4
.L_2:
        /*0004*/ 	.word	index@(triton_poi_fused__native_batch_norm_legit_no_training_add_convolution_relu_11)
        /*0008*/ 	.word	0x0000002e


	//----- nvinfo : EIATTR_MIN_STACK_SIZE
	.align		4
.L_3:
        /*000c*/ 	.byte	0x04, 0x12
        /*000e*/ 	.short	(.L_5 - .L_4)
	.align		4
.L_4:
        /*0010*/ 	.word	index@(triton_poi_fused__native_batch_norm_legit_no_training_add_convolution_relu_11)
        /*0014*/ 	.word	0x00000000


	//----- nvinfo : EIATTR_FRAME_SIZE
	.align		4
.L_5:
        /*0018*/ 	.byte	0x04, 0x11
        /*001a*/ 	.short	(.L_7 - .L_6)
	.align		4
.L_6:
        /*001c*/ 	.word	index@(triton_poi_fused__native_batch_norm_legit_no_training_add_convolution_relu_11)
        /*0020*/ 	.word	0x00000000


	//----- nvinfo : EIATTR_MIN_STACK_SIZE
	.align		4
.L_7:
        /*0024*/ 	.byte	0x04, 0x12
        /*0026*/ 	.short	(.L_9 - .L_8)
	.align		4
.L_8:
        /*0028*/ 	.word	index@(triton_poi_fused__native_batch_norm_legit_no_training_add_convolution_relu_11)
        /*002c*/ 	.word	0x00000000
.L_9:


//--------------------- .nv.info.triton_poi_fused__native_batch_norm_legit_no_training_add_convolution_relu_11 --------------------------
	.section	.nv.info.triton_poi_fused__native_batch_norm_legit_no_training_add_convolution_relu_11,"",@"SHT_CUDA_INFO"
	.sectionflags	@""
	.align	4


	//----- nvinfo : EIATTR_CUDA_API_VERSION
	.align		4
        /*0000*/ 	.byte	0x04, 0x37
        /*0002*/ 	.short	(.L_11 - .L_10)
.L_10:
        /*0004*/ 	.word	0x0000007c


	//----- nvinfo : EIATTR_KPARAM_INFO
	.align		4
.L_11:
        /*0008*/ 	.byte	0x04, 0x17
        /*000a*/ 	.short	(.L_13 - .L_12)
.L_12:
        /*000c*/ 	.word	0x00000000
        /*0010*/ 	.short	0x0008
        /*0012*/ 	.short	0x0040
        /*0014*/ 	.byte	0x00, 0xf0, 0x11, 0x00


	//----- nvinfo : EIATTR_KPARAM_INFO
	.align		4
.L_13:
        /*0018*/ 	.byte	0x04, 0x17
        /*001a*/ 	.short	(.L_15 - .L_14)
.L_14:
        /*001c*/ 	.word	0x00000000
        /*0020*/ 	.short	0x0007
        /*0022*/ 	.short	0x0038
        /*0024*/ 	.byte	0x00, 0xf4, 0x21, 0x00


	//----- nvinfo : EIATTR_KPARAM_INFO
	.align		4
.L_15:
        /*0028*/ 	.byte	0x04, 0x17
        /*002a*/ 	.short	(.L_17 - .L_16)
.L_16:
        /*002c*/ 	.word	0x00000000
        /*0030*/ 	.short	0x0006
        /*0032*/ 	.short	0x0030
        /*0034*/ 	.byte	0x00, 0xf4, 0x21, 0x00


	//----- nvinfo : EIATTR_KPARAM_INFO
	.align		4
.L_17:
        /*0038*/ 	.byte	0x04, 0x17
        /*003a*/ 	.short	(.L_19 - .L_18)
.L_18:
        /*003c*/ 	.word	0x00000000
        /*0040*/ 	.short	0x0005
        /*0042*/ 	.short	0x0028
        /*0044*/ 	.byte	0x00, 0xf4, 0x21, 0x00


	//----- nvinfo : EIATTR_KPARAM_INFO
	.align		4
.L_19:
        /*0048*/ 	.byte	0x04, 0x17
        /*004a*/ 	.short	(.L_21 - .L_20)
.L_20:
        /*004c*/ 	.word	0x00000000
        /*0050*/ 	.short	0x0004
        /*0052*/ 	.short	0x0020
        /*0054*/ 	.byte	0x00, 0xf4, 0x21, 0x00


	//----- nvinfo : EIATTR_KPARAM_INFO
	.align		4
.L_21:
        /*0058*/ 	.byte	0x04, 0x17
        /*005a*/ 	.short	(.L_23 - .L_22)
.L_22:
        /*005c*/ 	.word	0x00000000
        /*0060*/ 	.short	0x0003
        /*0062*/ 	.short	0x0018
        /*0064*/ 	.byte	0x00, 0xf4, 0x21, 0x00


	//----- nvinfo : EIATTR_KPARAM_INFO
	.align		4
.L_23:
        /*0068*/ 	.byte	0x04, 0x17
        /*006a*/ 	.short	(.L_25 - .L_24)
.L_24:
        /*006c*/ 	.word	0x00000000
        /*0070*/ 	.short	0x0002
        /*0072*/ 	.short	0x0010
        /*0074*/ 	.byte	0x00, 0xf4, 0x21, 0x00


	//----- nvinfo : EIATTR_KPARAM_INFO
	.align		4
.L_25:
        /*0078*/ 	.byte	0x04, 0x17
        /*007a*/ 	.short	(.L_27 - .L_26)
.L_26:
        /*007c*/ 	.word	0x00000000
        /*0080*/ 	.short	0x0001
        /*0082*/ 	.short	0x0008
        /*0084*/ 	.byte	0x00, 0xf4, 0x21, 0x00


	//----- nvinfo : EIATTR_KPARAM_INFO
	.align		4
.L_27:
        /*0088*/ 	.byte	0x04, 0x17
        /*008a*/ 	.short	(.L_29 - .L_28)
.L_28:
        /*008c*/ 	.word	0x00000000
        /*0090*/ 	.short	0x0000
        /*0092*/ 	.short	0x0000
        /*0094*/ 	.byte	0x00, 0xf4, 0x21, 0x00


	//----- nvinfo : EIATTR_SPARSE_MMA_MASK
	.align		4
.L_29:
        /*0098*/ 	.byte	0x03, 0x50
        /*009a*/ 	.short	0x0000


	//----- nvinfo : EIATTR_MAXREG_COUNT
	.align		4
        /*009c*/ 	.byte	0x03, 0x1b
        /*009e*/ 	.short	0x00ff


	//----- nvinfo : EIATTR_EXIT_INSTR_OFFSETS
	.align		4
        /*00a0*/ 	.byte	0x04, 0x1c
        /*00a2*/ 	.short	(.L_31 - .L_30)


	//   ....[0]....
.L_30:
        /*00a4*/ 	.word	0x00000d00


	//----- nvinfo : EIATTR_REQNTID
	.align		4
.L_31:
        /*00a8*/ 	.byte	0x04, 0x10
        /*00aa*/ 	.short	(.L_33 - .L_32)
.L_32:
        /*00ac*/ 	.word	0x00000080
        /*00b0*/ 	.word	0x00000001
        /*00b4*/ 	.word	0x00000001


	//----- nvinfo : EIATTR_CBANK_PARAM_SIZE
	.align		4
.L_33:
        /*00b8*/ 	.byte	0x03, 0x19
        /*00ba*/ 	.short	0x0044


	//----- nvinfo : EIATTR_PARAM_CBANK
	.align		4
        /*00bc*/ 	.byte	0x04, 0x0a
        /*00be*/ 	.short	(.L_35 - .L_34)
	.align		4
.L_34:
        /*00c0*/ 	.word	index@(.nv.constant0.triton_poi_fused__native_batch_norm_legit_no_training_add_convolution_relu_11)
        /*00c4*/ 	.short	0x0210
        /*00c6*/ 	.short	0x0044


	//----- nvinfo : EIATTR_SW_WAR
	.align		4
.L_35:
        /*00c8*/ 	.byte	0x04, 0x36
        /*00ca*/ 	.short	(.L_37 - .L_36)
.L_36:
        /*00cc*/ 	.word	0x00000008
.L_37:


//--------------------- .nv.callgraph             --------------------------
	.section	.nv.callgraph,"",@"SHT_CUDA_CALLGRAPH"
	.align	4
	.sectionentsize	8
	.align		4
        /*0000*/ 	.word	0x00000000
	.align		4
        /*0004*/ 	.word	0xffffffff
	.align		4
        /*0008*/ 	.word	0x00000000
	.align		4
        /*000c*/ 	.word	0xfffffffe
	.align		4
        /*0010*/ 	.word	0x00000000
	.align		4
        /*0014*/ 	.word	0xfffffffd
	.align		4
        /*0018*/ 	.word	0x00000000
	.align		4
        /*001c*/ 	.word	0xfffffffc


//--------------------- .nv.constant4             --------------------------
	.section	.nv.constant4,"a",@progbits
	.align	8
	.align		8
.nv.constant4:
        /*0000*/ 	.dword	_$_str
	.align		8
        /*0008*/ 	.dword	_$_str_$_2


//--------------------- .text.triton_poi_fused__native_batch_norm_legit_no_training_add_convolution_relu_11 --------------------------
	.section	.text.triton_poi_fused__native_batch_norm_legit_no_training_add_convolution_relu_11,"ax",@progbits
	.align	128
        .global         triton_poi_fused__native_batch_norm_legit_no_training_add_convolution_relu_11
        .type           triton_poi_fused__native_batch_norm_legit_no_training_add_convolution_relu_11,@function
        .size           triton_poi_fused__native_batch_norm_legit_no_training_add_convolution_relu_11,(.L_x_1 - triton_poi_fused__native_batch_norm_legit_no_training_add_convolution_relu_11)
        .other          triton_poi_fused__native_batch_norm_legit_no_training_add_convolution_relu_11,@"STO_CUDA_ENTRY STV_DEFAULT"
triton_poi_fused__native_batch_norm_legit_no_training_add_convolution_relu_11:
.text.triton_poi_fused__native_batch_norm_legit_no_training_add_convolution_relu_11:
[----:B------:R-:W-:Y:S01]  /*0000*/  LDC R1, c[0x0][0x28] ;  /* 0x00000a00ff017b82 */ /* 0x000fe20000000800 */
[----:B------:R-:W1:Y:S07]  /*0010*/  S2R R0, SR_TID.X ;  /* 0x0000000000007919 */ /* 0x000e6e0000002100 */
[----:B------:R-:W2:Y:S01]  /*0020*/  LDC.64 R18, c[0x0][0x230] ;  /* 0x00008c00ff127b82 */ /* 0x000ea20000000a00 */
[----:B------:R-:W-:Y:S01]  /*0030*/  ULDC.64 UR4, c[0x0][0x208] ;  /* 0x0000820000047ab9 */ /* 0x000fe20000000a00 */
[----:B------:R-:W3:Y:S06]  /*0040*/  S2R R3, SR_CTAID.X ;  /* 0x0000000000037919 */ /* 0x000eec0000002500 */
[----:B------:R-:W4:Y:S08]  /*0050*/  LDC.64 R30, c[0x0][0x218] ;  /* 0x00008600ff1e7b82 */ /* 0x000f300000000a00 */
[----:B------:R-:W5:Y:S08]  /*0060*/  LDC.64 R38, c[0x0][0x210] ;  /* 0x00008400ff267b82 */ /* 0x000f700000000a00 */
[----:B------:R-:W5:Y:S01]  /*0070*/  LDC.64 R32, c[0x0][0x228] ;  /* 0x00008a00ff207b82 */ /* 0x000f620000000a00 */
[----:B-1----:R-:W-:-:S07]  /*0080*/  SHF.L.U32 R0, R0, 0x2, RZ ;  /* 0x0000000200007819 */ /* 0x002fce00000006ff */
[----:B------:R-:W1:Y:S01]  /*0090*/  LDC.64 R40, c[0x0][0x240] ;  /* 0x00009000ff287b82 */ /* 0x000e620000000a00 */
[----:B------:R-:W-:-:S04]  /*00a0*/  LOP3.LUT R0, R0, 0x1fc, RZ, 0xc0, !PT ;  /* 0x000001fc00007812 */ /* 0x000fc800078ec0ff */
[----:B---3--:R-:W-:-:S03]  /*00b0*/  LEA R3, R3, R0, 0xa ;  /* 0x0000000003037211 */ /* 0x008fc600078e50ff */
[----:B------:R-:W3:Y:S02]  /*00c0*/  LDC.64 R42, c[0x0][0x238] ;  /* 0x00008e00ff2a7b82 */ /* 0x000ee40000000a00 */
[----:B------:R-:W-:-:S05]  /*00d0*/  IMAD.HI R0, R3, 0x2aaaaaab, RZ ;  /* 0x2aaaaaab03007827 */ /* 0x000fca00078e02ff */
[----:B------:R-:W-:-:S04]  /*00e0*/  SHF.R.U32.HI R5, RZ, 0x1f, R0 ;  /* 0x0000001fff057819 */ /* 0x000fc80000011600 */
[----:B------:R-:W-:-:S05]  /*00f0*/  LEA.HI R0, R0, R5, RZ, 0x1c ;  /* 0x0000000500007211 */ /* 0x000fca00078fe0ff */
[----:B------:R-:W-:-:S04]  /*0100*/  IMAD R17, R0, -0x60, R3 ;  /* 0xffffffa000117824 */ /* 0x000fc800078e0203 */
[----:B--2---:R-:W-:-:S06]  /*0110*/  IMAD.WIDE R8, R17, 0x4, R18 ;  /* 0x0000000411087825 */ /* 0x004fcc00078e0212 */
[----:B------:R-:W2:Y:S01]  /*0120*/  LDG.E.EL.128 R8, desc[UR4][R8.64] ;  /* 0x0000000408087981 */ /* 0x000ea2000c2e1d00 */
[----:B----4-:R-:W-:-:S04]  /*0130*/  IMAD.WIDE R12, R17, 0x4, R30 ;  /* 0x00000004110c7825 */ /* 0x010fc800078e021e */
[----:B-----5:R-:W-:Y:S02]  /*0140*/  IMAD.WIDE R38, R3, 0x4, R38 ;  /* 0x0000000403267825 */ /* 0x020fe400078e0226 */
[----:B------:R-:W4:Y:S04]  /*0150*/  LDG.E.EL.128 R12, desc[UR4][R12.64] ;  /* 0x000000040c0c7981 */ /* 0x000f28000c2e1d00 */
[----:B------:R-:W4:Y:S01]  /*0160*/  LDG.E.128 R4, desc[UR4][R38.64] ;  /* 0x0000000426047981 */ /* 0x000f22000c1e1d00 */
[----:B------:R-:W-:Y:S01]  /*0170*/  IADD3 R24, R3, 0x200, RZ ;  /* 0x0000020003187810 */ /* 0x000fe20007ffe0ff */
[----:B0-----:R-:W-:-:S06]  /*0180*/  IMAD.WIDE R20, R17, 0x4, R32 ;  /* 0x0000000411147825 */ /* 0x001fcc00078e0220 */
[----:B------:R-:W5:Y:S01]  /*0190*/  LDG.E.EL.128 R20, desc[UR4][R20.64] ;  /* 0x0000000414147981 */ /* 0x000f62000c2e1d00 */
[----:B---3--:R-:W-:-:S04]  /*01a0*/  IMAD.WIDE R34, R17, 0x4, R42 ;  /* 0x0000000411227825 */ /* 0x008fc800078e022a */
[----:B--2---:R-:W-:-:S04]  /*01b0*/  FADD R0, R8, 9.9999997473787516356e-06 ;  /* 0x3727c5ac08007421 */ /* 0x004fc80000000000 */
[----:B------:R0:W2:Y:S01]  /*01c0*/  MUFU.SQRT R2, R0 ;  /* 0x0000000000027308 */ /* 0x0000a20000002000 */
[----:B------:R-:W-:Y:S01]  /*01d0*/  FADD R11, R11, 9.9999997473787516356e-06 ;  /* 0x3727c5ac0b0b7421 */ /* 0x000fe20000000000 */
[----:B------:R-:W-:-:S06]  /*01e0*/  FADD R9, R9, 9.9999997473787516356e-06 ;  /* 0x3727c5ac09097421 */ /* 0x000fcc0000000000 */
[----:B------:R-:W3:Y:S01]  /*01f0*/  MUFU.SQRT R11, R11 ;  /* 0x0000000b000b7308 */ /* 0x000ee20000002000 */
[----:B0-----:R-:W-:-:S07]  /*0200*/  HFMA2.MMA R0, -RZ, RZ, 1.625, 0 ;  /* 0x3e800000ff007435 */ /* 0x001fce00000001ff */
[----:B------:R-:W0:Y:S01]  /*0210*/  MUFU.SQRT R9, R9 ;  /* 0x0000000900097308 */ /* 0x000e220000002000 */
[C---:B--2---:R-:W-:Y:S02]  /*0220*/  FSETP.GT.AND P6, PT, R2.reuse, 8.50705917302346158658e+37, PT ;  /* 0x7e8000000200780b */ /* 0x044fe40003fc4000 */
[----:B------:R-:W-:Y:S02]  /*0230*/  FSETP.GEU.AND P2, PT, R2, 1.175494350822287508e-38, PT ;  /* 0x008000000200780b */ /* 0x000fe40003f4e000 */
[----:B---3--:R-:W-:Y:S02]  /*0240*/  FSETP.GT.AND P3, PT, R11, 8.50705917302346158658e+37, PT ;  /* 0x7e8000000b00780b */ /* 0x008fe40003f64000 */
[----:B------:R-:W-:Y:S02]  /*0250*/  FSEL R25, R0, 1, P6 ;  /* 0x3f80000000197808 */ /* 0x000fe40003000000 */
[----:B0-----:R-:W-:-:S05]  /*0260*/  FSETP.GT.AND P5, PT, R9, 8.50705917302346158658e+37, PT ;  /* 0x7e8000000900780b */ /* 0x001fca0003fa4000 */
[----:B------:R-:W-:Y:S01]  /*0270*/  @P6 FMUL R2, R2, 0.25 ;  /* 0x3e80000002026820 */ /* 0x000fe20000400000 */
[----:B------:R-:W-:Y:S02]  /*0280*/  FSETP.GEU.AND P6, PT, R11, 1.175494350822287508e-38, PT ;  /* 0x008000000b00780b */ /* 0x000fe40003fce000 */
[----:B------:R-:W-:Y:S01]  /*0290*/  FSETP.GEU.AND P1, PT, R9, 1.175494350822287508e-38, PT ;  /* 0x008000000900780b */ /* 0x000fe20003f2e000 */
[----:B------:R-:W-:Y:S01]  /*02a0*/  @P3 FMUL R11, R11, 0.25 ;  /* 0x3e8000000b0b3820 */ /* 0x000fe20000400000 */
[----:B------:R-:W-:-:S03]  /*02b0*/  FADD R10, R10, 9.9999997473787516356e-06 ;  /* 0x3727c5ac0a0a7421 */ /* 0x000fc60000000000 */
[----:B------:R-:W-:-:S06]  /*02c0*/  @P5 FMUL R9, R9, 0.25 ;  /* 0x3e80000009095820 */ /* 0x000fcc0000400000 */
[----:B------:R-:W-:Y:S02]  /*02d0*/  @!P6 FMUL R11, R11, 16777216 ;  /* 0x4b8000000b0be820 */ /* 0x000fe40000400000 */
[----:B------:R-:W-:Y:S01]  /*02e0*/  @!P1 FMUL R9, R9, 16777216 ;  /* 0x4b80000009099820 */ /* 0x000fe20000400000 */
[----:B------:R-:W0:Y:S01]  /*02f0*/  MUFU.SQRT R10, R10 ;  /* 0x0000000a000a7308 */ /* 0x000e220000002000 */
[----:B------:R-:W-:-:S07]  /*0300*/  FSEL R27, R0, 1, P5 ;  /* 0x3f800000001b7808 */ /* 0x000fce0002800000 */
[----:B------:R-:W2:Y:S01]  /*0310*/  MUFU.RCP R28, R9 ;  /* 0x00000009001c7308 */ /* 0x000ea20000001000 */
[----:B------:R-:W-:-:S07]  /*0320*/  FSEL R8, R0, 1, P3 ;  /* 0x3f80000000087808 */ /* 0x000fce0001800000 */
[----:B------:R-:W3:Y:S01]  /*0330*/  MUFU.RCP R11, R11 ;  /* 0x0000000b000b7308 */ /* 0x000ee20000001000 */
[----:B------:R-:W-:Y:S01]  /*0340*/  @!P1 FMUL R27, R27, 16777216 ;  /* 0x4b8000001b1b9820 */ /* 0x000fe20000400000 */
[----:B------:R-:W-:Y:S01]  /*0350*/  @!P6 FMUL R8, R8, 16777216 ;  /* 0x4b8000000808e820 */ /* 0x000fe20000400000 */
[----:B0-----:R-:W-:Y:S02]  /*0360*/  FSETP.GT.AND P4, PT, R10, 8.50705917302346158658e+37, PT ;  /* 0x7e8000000a00780b */ /* 0x001fe40003f84000 */
[----:B--2---:R-:W-:Y:S01]  /*0370*/  FMUL R28, R28, R27 ;  /* 0x0000001b1c1c7220 */ /* 0x004fe20000400000 */
[----:B------:R-:W-:Y:S01]  /*0380*/  FSETP.GEU.AND P0, PT, R10, 1.175494350822287508e-38, PT ;  /* 0x008000000a00780b */ /* 0x000fe20003f0e000 */
[----:B---3--:R-:W-:Y:S01]  /*0390*/  FMUL R27, R11, R8 ;  /* 0x000000080b1b7220 */ /* 0x008fe20000400000 */
[----:B------:R-:W-:-:S05]  /*03a0*/  IMAD.HI R8, R24, 0x2aaaaaab, RZ ;  /* 0x2aaaaaab18087827 */ /* 0x000fca00078e02ff */
[----:B------:R-:W-:-:S04]  /*03b0*/  SHF.R.U32.HI R9, RZ, 0x1f, R8 ;  /* 0x0000001fff097819 */ /* 0x000fc80000011608 */
[----:B------:R-:W-:Y:S01]  /*03c0*/  LEA.HI R9, R8, R9, RZ, 0x1c ;  /* 0x0000000908097211 */ /* 0x000fe200078fe0ff */
[----:B------:R-:W-:Y:S01]  /*03d0*/  @P4 FMUL R10, R10, 0.25 ;  /* 0x3e8000000a0a4820 */ /* 0x000fe20000400000 */
[----:B----4-:R-:W-:-:S03]  /*03e0*/  FADD R12, R4, R12 ;  /* 0x0000000c040c7221 */ /* 0x010fc60000000000 */
[----:B------:R-:W-:Y:S02]  /*03f0*/  IMAD R24, R9, -0x60, R24 ;  /* 0xffffffa009187824 */ /* 0x000fe400078e0218 */
[----:B------:R-:W-:Y:S01]  /*0400*/  @!P0 FMUL R10, R10, 16777216 ;  /* 0x4b8000000a0a8820 */ /* 0x000fe20000400000 */
[----:B------:R-:W-:Y:S01]  /*0410*/  FADD R13, R5, R13 ;  /* 0x0000000d050d7221 */ /* 0x000fe20000000000 */
[----:B-1----:R-:W-:-:S04]  /*0420*/  IMAD.WIDE R8, R17, 0x4, R40 ;  /* 0x0000000411087825 */ /* 0x002fc800078e0228 */
[----:B------:R-:W-:Y:S01]  /*0430*/  IMAD.WIDE R4, R24, 0x4, R18 ;  /* 0x0000000418047825 */ /* 0x000fe200078e0212 */
[----:B------:R0:W1:Y:S03]  /*0440*/  MUFU.RCP R26, R10 ;  /* 0x0000000a001a7308 */ /* 0x0000660000001000 */
[----:B------:R-:W-:Y:S01]  /*0450*/  FADD R15, R7, R15 ;  /* 0x0000000f070f7221 */ /* 0x000fe20000000000 */
[----:B------:R-:W-:Y:S01]  /*0460*/  FADD R14, R6, R14 ;  /* 0x0000000e060e7221 */ /* 0x000fe20000000000 */
[----:B------:R2:W3:Y:S04]  /*0470*/  LDG.E.EL.128 R16, desc[UR4][R34.64] ;  /* 0x0000000422107981 */ /* 0x0004e8000c2e1d00 */
[----:B------:R-:W4:Y:S04]  /*0480*/  LDG.E.EL.128 R4, desc[UR4][R4.64] ;  /* 0x0000000404047981 */ /* 0x000f28000c2e1d00 */
[----:B0-----:R-:W3:Y:S01]  /*0490*/  LDG.E.EL.128 R8, desc[UR4][R8.64] ;  /* 0x0000000408087981 */ /* 0x001ee2000c2e1d00 */
[----:B------:R-:W-:Y:S01]  /*04a0*/  @!P2 FMUL R2, R2, 16777216 ;  /* 0x4b8000000202a820 */ /* 0x000fe20000400000 */
[----:B------:R-:W-:-:S05]  /*04b0*/  FSEL R29, R0, 1, P4 ;  /* 0x3f800000001d7808 */ /* 0x000fca0002000000 */
[----:B------:R-:W0:Y:S01]  /*04c0*/  MUFU.RCP R2, R2 ;  /* 0x0000000200027308 */ /* 0x000e220000001000 */
[----:B------:R-:W-:Y:S01]  /*04d0*/  @!P0 FMUL R29, R29, 16777216 ;  /* 0x4b8000001d1d8820 */ /* 0x000fe20000400000 */
[----:B------:R-:W-:-:S03]  /*04e0*/  @!P2 FMUL R25, R25, 16777216 ;  /* 0x4b8000001919a820 */ /* 0x000fc60000400000 */
[----:B-1----:R-:W-:Y:S01]  /*04f0*/  FMUL R26, R26, R29 ;  /* 0x0000001d1a1a7220 */ /* 0x002fe20000400000 */
[----:B-----5:R-:W-:Y:S01]  /*0500*/  FADD R29, -R21, R13 ;  /* 0x0000000d151d7221 */ /* 0x020fe20000000100 */
[----:B------:R-:W-:Y:S01]  /*0510*/  FADD R21, -R22, R14 ;  /* 0x0000000e16157221 */ /* 0x000fe20000000100 */
[----:B--2---:R-:W-:-:S04]  /*0520*/  IMAD.WIDE R34, R24, 0x4, R30 ;  /* 0x0000000418227825 */ /* 0x004fc800078e021e */
[----:B0-----:R-:W-:Y:S01]  /*0530*/  FMUL R2, R2, R25 ;  /* 0x0000001902027220 */ /* 0x001fe20000400000 */
[----:B------:R-:W-:Y:S01]  /*0540*/  FADD R25, -R20, R12 ;  /* 0x0000000c14197221 */ /* 0x000fe20000000100 */
[----:B------:R-:W-:Y:S01]  /*0550*/  FMUL R21, R21, R26 ;  /* 0x0000001a15157220 */ /* 0x000fe20000400000 */
[----:B------:R-:W-:Y:S02]  /*0560*/  FMUL R28, R29, R28 ;  /* 0x0000001c1d1c7220 */ /* 0x000fe40000400000 */
[----:B------:R-:W-:-:S04]  /*0570*/  FMUL R25, R25, R2 ;  /* 0x0000000219197220 */ /* 0x000fc80000400000 */
[----:B---3--:R-:W-:Y:S01]  /*0580*/  FFMA R2, R16, R25, R8 ;  /* 0x0000001910027223 */ /* 0x008fe20000000008 */
[----:B------:R-:W-:Y:S01]  /*0590*/  FFMA R36, R18, R21, R10 ;  /* 0x0000001512247223 */ /* 0x000fe2000000000a */
[----:B----4-:R-:W-:Y:S01]  /*05a0*/  FADD R25, R4, 9.9999997473787516356e-06 ;  /* 0x3727c5ac04197421 */ /* 0x010fe20000000000 */
[----:B------:R-:W-:-:S04]  /*05b0*/  IMAD.WIDE R20, R24, 0x4, R32 ;  /* 0x0000000418147825 */ /* 0x000fc800078e0220 */
[----:B------:R-:W-:Y:S01]  /*05c0*/  FFMA R4, R17, R28, R9 ;  /* 0x0000001c11047223 */ /* 0x000fe20000000009 */
[----:B------:R-:W2:Y:S01]  /*05d0*/  LDG.E.EL.128 R32, desc[UR4][R34.64] ;  /* 0x0000000422207981 */ /* 0x000ea2000c2e1d00 */
[----:B------:R-:W-:-:S03]  /*05e0*/  FADD R16, -R23, R15 ;  /* 0x0000000f17107221 */ /* 0x000fc60000000100 */
[----:B------:R-:W2:Y:S04]  /*05f0*/  LDG.E.128 R28, desc[UR4][R38.64+0x800] ;  /* 0x00080004261c7981 */ /* 0x000ea8000c1e1d00 */
[----:B------:R-:W3:Y:S01]  /*0600*/  LDG.E.EL.128 R20, desc[UR4][R20.64] ;  /* 0x0000000414147981 */ /* 0x000ee2000c2e1d00 */
[----:B------:R-:W-:-:S04]  /*0610*/  FMUL R16, R16, R27 ;  /* 0x0000001b10107220 */ /* 0x000fc80000400000 */
[----:B------:R-:W-:Y:S01]  /*0620*/  FFMA R37, R19, R16, R11 ;  /* 0x0000001013257223 */ /* 0x000fe2000000000b */
[----:B------:R-:W-:-:S04]  /*0630*/  IMAD.WIDE R16, R24, 0x4, R42 ;  /* 0x0000000418107825 */ /* 0x000fc800078e022a */
[----:B------:R-:W-:Y:S02]  /*0640*/  IMAD.WIDE R10, R24, 0x4, R40 ;  /* 0x00000004180a7825 */ /* 0x000fe400078e0228 */
[----:B------:R-:W4:Y:S04]  /*0650*/  LDG.E.EL.128 R16, desc[UR4][R16.64] ;  /* 0x0000000410107981 */ /* 0x000f28000c2e1d00 */
[----:B------:R-:W4:Y:S01]  /*0660*/  LDG.E.EL.128 R8, desc[UR4][R10.64] ;  /* 0x000000040a087981 */ /* 0x000f22000c2e1d00 */
[----:B------:R-:W0:Y:S02]  /*0670*/  MUFU.SQRT R25, R25 ;  /* 0x0000001900197308 */ /* 0x000e240000002000 */
[C---:B0-----:R-:W-:Y:S02]  /*0680*/  FSETP.GT.AND P0, PT, R25.reuse, 8.50705917302346158658e+37, PT ;  /* 0x7e8000001900780b */ /* 0x041fe40003f04000 */
[----:B------:R-:W-:-:S11]  /*0690*/  FSETP.GEU.AND P1, PT, R25, 1.175494350822287508e-38, PT ;  /* 0x008000001900780b */ /* 0x000fd60003f2e000 */
[----:B------:R-:W-:-:S04]  /*06a0*/  @P0 FMUL R25, R25, 0.25 ;  /* 0x3e80000019190820 */ /* 0x000fc80000400000 */
[----:B------:R-:W-:Y:S01]  /*06b0*/  @!P1 FMUL R25, R25, 16777216 ;  /* 0x4b80000019199820 */ /* 0x000fe20000400000 */
[----:B------:R-:W-:-:S05]  /*06c0*/  FSEL R24, R0, 1, P0 ;  /* 0x3f80000000187808 */ /* 0x000fca0000000000 */
[----:B------:R-:W0:Y:S01]  /*06d0*/  MUFU.RCP R25, R25 ;  /* 0x0000001900197308 */ /* 0x000e220000001000 */
[----:B------:R-:W-:-:S04]  /*06e0*/  @!P1 FMUL R24, R24, 16777216 ;  /* 0x4b80000018189820 */ /* 0x000fc80000400000 */
[----:B0-----:R-:W-:Y:S01]  /*06f0*/  FMUL R24, R25, R24 ;  /* 0x0000001819187220 */ /* 0x001fe20000400000 */
[----:B--2---:R-:W-:-:S04]  /*0700*/  FADD R28, R28, R32 ;  /* 0x000000201c1c7221 */ /* 0x004fc80000000000 */
[----:B---3--:R-:W-:Y:S01]  /*0710*/  FADD R27, -R20, R28 ;  /* 0x0000001c141b7221 */ /* 0x008fe20000000100 */
[----:B------:R-:W-:-:S04]  /*0720*/  FADD R20, R5, 9.9999997473787516356e-06 ;  /* 0x3727c5ac05147421 */ /* 0x000fc80000000000 */
[----:B------:R-:W0:Y:S02]  /*0730*/  MUFU.SQRT R26, R20 ;  /* 0x00000014001a7308 */ /* 0x000e240000002000 */
[C---:B0-----:R-:W-:Y:S02]  /*0740*/  FSETP.GT.AND P0, PT, R26.reuse, 8.50705917302346158658e+37, PT ;  /* 0x7e8000001a00780b */ /* 0x041fe40003f04000 */
[C---:B------:R-:W-:Y:S01]  /*0750*/  FSETP.GEU.AND P1, PT, R26.reuse, 1.175494350822287508e-38, PT ;  /* 0x008000001a00780b */ /* 0x040fe20003f2e000 */
[----:B------:R-:W-:Y:S02]  /*0760*/  FMUL R27, R27, R24 ;  /* 0x000000181b1b7220 */ /* 0x000fe40000400000 */
[----:B------:R-:W0:Y:S08]  /*0770*/  LDC.64 R24, c[0x0][0x220] ;  /* 0x00008800ff187b82 */ /* 0x000e300000000a00 */
[----:B------:R-:W-:-:S04]  /*0780*/  @P0 FMUL R26, R26, 0.25 ;  /* 0x3e8000001a1a0820 */ /* 0x000fc80000400000 */
[----:B------:R-:W-:Y:S01]  /*0790*/  @!P1 FMUL R26, R26, 16777216 ;  /* 0x4b8000001a1a9820 */ /* 0x000fe20000400000 */
[----:B----4-:R-:W-:-:S05]  /*07a0*/  FFMA R8, R16, R27, R8 ;  /* 0x0000001b10087223 */ /* 0x010fca0000000008 */
[----:B------:R-:W1:Y:S01]  /*07b0*/  MUFU.RCP R26, R26 ;  /* 0x0000001a001a7308 */ /* 0x000e620000001000 */
[----:B------:R-:W-:Y:S01]  /*07c0*/  FSEL R27, R0, 1, P0 ;  /* 0x3f800000001b7808 */ /* 0x000fe20000000000 */
[----:B------:R-:W-:-:S04]  /*07d0*/  FADD R29, R29, R33 ;  /* 0x000000211d1d7221 */ /* 0x000fc80000000000 */
[----:B------:R-:W-:Y:S01]  /*07e0*/  @!P1 FMUL R27, R27, 16777216 ;  /* 0x4b8000001b1b9820 */ /* 0x000fe20000400000 */
[----:B------:R-:W-:-:S03]  /*07f0*/  FADD R21, -R21, R29 ;  /* 0x0000001d15157221 */ /* 0x000fc60000000100 */
[----:B-1----:R-:W-:-:S04]  /*0800*/  FMUL R16, R26, R27 ;  /* 0x0000001b1a107220 */ /* 0x002fc80000400000 */
[----:B------:R-:W-:Y:S01]  /*0810*/  FMUL R16, R21, R16 ;  /* 0x0000001015107220 */ /* 0x000fe20000400000 */
[----:B0-----:R-:W-:-:S05]  /*0820*/  IMAD.WIDE R20, R3, 0x4, R24 ;  /* 0x0000000403147825 */ /* 0x001fca00078e0218 */
[----:B------:R-:W2:Y:S01]  /*0830*/  LDG.E.128 R24, desc[UR4][R20.64] ;  /* 0x0000000414187981 */ /* 0x000ea2000c1e1d00 */
[----:B------:R-:W-:Y:S01]  /*0840*/  FADD R31, R31, R35 ;  /* 0x000000231f1f7221 */ /* 0x000fe20000000000 */
[----:B------:R-:W-:Y:S02]  /*0850*/  FADD R30, R30, R34 ;  /* 0x000000221e1e7221 */ /* 0x000fe40000000000 */
[----:B------:R-:W3:Y:S01]  /*0860*/  LDG.E.128 R32, desc[UR4][R20.64+0x800] ;  /* 0x0008000414207981 */ /* 0x000ee2000c1e1d00 */
[----:B------:R-:W-:-:S04]  /*0870*/  FADD R6, R6, 9.9999997473787516356e-06 ;  /* 0x3727c5ac06067421 */ /* 0x000fc80000000000 */
[----:B------:R-:W0:Y:S01]  /*0880*/  MUFU.SQRT R5, R6 ;  /* 0x0000000600057308 */ /* 0x000e220000002000 */
[----:B------:R-:W-:Y:S01]  /*0890*/  FADD R7, R7, 9.9999997473787516356e-06 ;  /* 0x3727c5ac07077421 */ /* 0x000fe20000000000 */
[----:B------:R-:W-:-:S06]  /*08a0*/  FFMA R9, R17, R16, R9 ;  /* 0x0000001011097223 */ /* 0x000fcc0000000009 */
[----:B------:R-:W1:Y:S01]  /*08b0*/  MUFU.SQRT R16, R7 ;  /* 0x0000000700107308 */ /* 0x000e620000002000 */
[C---:B0-----:R-:W-:Y:S02]  /*08c0*/  FSETP.GT.AND P0, PT, R5.reuse, 8.50705917302346158658e+37, PT ;  /* 0x7e8000000500780b */ /* 0x041fe40003f04000 */
[----:B------:R-:W-:Y:S02]  /*08d0*/  FSETP.GEU.AND P1, PT, R5, 1.175494350822287508e-38, PT ;  /* 0x008000000500780b */ /* 0x000fe40003f2e000 */
[----:B------:R-:W-:-:S09]  /*08e0*/  FSEL R17, R0, 1, P0 ;  /* 0x3f80000000117808 */ /* 0x000fd20000000000 */
[----:B------:R-:W-:Y:S01]  /*08f0*/  @P0 FMUL R5, R5, 0.25 ;  /* 0x3e80000005050820 */ /* 0x000fe20000400000 */
[C---:B-1----:R-:W-:Y:S01]  /*0900*/  FSETP.GT.AND P0, PT, R16.reuse, 8.50705917302346158658e+37, PT ;  /* 0x7e8000001000780b */ /* 0x042fe20003f04000 */
[----:B------:R-:W-:Y:S02]  /*0910*/  @!P1 FMUL R17, R17, 16777216 ;  /* 0x4b80000011119820 */ /* 0x000fe40000400000 */
[----:B------:R-:W-:Y:S01]  /*0920*/  @!P1 FMUL R5, R5, 16777216 ;  /* 0x4b80000005059820 */ /* 0x000fe20000400000 */
[----:B------:R-:W-:-:S03]  /*0930*/  FSETP.GEU.AND P1, PT, R16, 1.175494350822287508e-38, PT ;  /* 0x008000001000780b */ /* 0x000fc60003f2e000 */
[----:B------:R-:W0:Y:S06]  /*0940*/  MUFU.RCP R6, R5 ;  /* 0x0000000500067308 */ /* 0x000e2c0000001000 */
[----:B------:R-:W-:-:S04]  /*0950*/  @P0 FMUL R16, R16, 0.25 ;  /* 0x3e80000010100820 */ /* 0x000fc80000400000 */
[----:B------:R-:W-:-:S06]  /*0960*/  @!P1 FMUL R16, R16, 16777216 ;  /* 0x4b80000010109820 */ /* 0x000fcc0000400000 */
[----:B------:R-:W1:Y:S01]  /*0970*/  MUFU.RCP R16, R16 ;  /* 0x0000001000107308 */ /* 0x000e620000001000 */
[----:B0-----:R-:W-:Y:S01]  /*0980*/  FMUL R6, R6, R17 ;  /* 0x0000001106067220 */ /* 0x001fe20000400000 */
[----:B------:R-:W-:Y:S01]  /*0990*/  FSEL R17, R0, 1, P0 ;  /* 0x3f80000000117808 */ /* 0x000fe20000000000 */
[----:B------:R-:W-:-:S04]  /*09a0*/  FADD R23, -R23, R31 ;  /* 0x0000001f17177221 */ /* 0x000fc80000000100 */
[----:B------:R-:W-:Y:S01]  /*09b0*/  @!P1 FMUL R17, R17, 16777216 ;  /* 0x4b80000011119820 */ /* 0x000fe20000400000 */
[----:B------:R-:W-:Y:S01]  /*09c0*/  FSETP.GEU.AND P0, PT, R2, RZ, PT ;  /* 0x000000ff0200720b */ /* 0x000fe20003f0e000 */
[----:B------:R-:W-:Y:S02]  /*09d0*/  FADD R5, -R22, R30 ;  /* 0x0000001e16057221 */ /* 0x000fe40000000100 */
[----:B-1----:R-:W-:Y:S01]  /*09e0*/  FMUL R0, R16, R17 ;  /* 0x0000001110007220 */ /* 0x002fe20000400000 */
[----:B------:R-:W-:Y:S02]  /*09f0*/  FSEL R7, R2, RZ, P0 ;  /* 0x000000ff02077208 */ /* 0x000fe40000000000 */
[----:B------:R-:W-:Y:S01]  /*0a00*/  FSETP.GEU.AND P0, PT, R4, RZ, PT ;  /* 0x000000ff0400720b */ /* 0x000fe20003f0e000 */
[----:B------:R-:W-:Y:S01]  /*0a10*/  FMUL R0, R23, R0 ;  /* 0x0000000017007220 */ /* 0x000fe20000400000 */
[----:B------:R-:W-:Y:S01]  /*0a20*/  FMUL R5, R5, R6 ;  /* 0x0000000605057220 */ /* 0x000fe20000400000 */
[----:B------:R-:W-:-:S02]  /*0a30*/  FSETP.GEU.AND P1, PT, R36, RZ, PT ;  /* 0x000000ff2400720b */ /* 0x000fc40003f2e000 */
[----:B------:R-:W-:Y:S01]  /*0a40*/  FFMA R11, R19, R0, R11 ;  /* 0x00000000130b7223 */ /* 0x000fe2000000000b */
[----:B------:R-:W-:Y:S02]  /*0a50*/  FSEL R0, R4, RZ, P0 ;  /* 0x000000ff04007208 */ /* 0x000fe40000000000 */
[----:B------:R-:W-:Y:S01]  /*0a60*/  FSETP.GEU.AND P2, PT, R37, RZ, PT ;  /* 0x000000ff2500720b */ /* 0x000fe20003f4e000 */
[----:B------:R-:W-:Y:S02]  /*0a70*/  FFMA R10, R18, R5, R10 ;  /* 0x00000005120a7223 */ /* 0x000fe4000000000a */
[----:B------:R-:W0:Y:S01]  /*0a80*/  LDC.64 R4, c[0x0][0x248] ;  /* 0x00009200ff047b82 */ /* 0x000e220000000a00 */
[----:B------:R-:W-:Y:S02]  /*0a90*/  FSETP.GEU.AND P5, PT, R9, RZ, PT ;  /* 0x000000ff0900720b */ /* 0x000fe40003fae000 */
[----:B------:R-:W-:Y:S01]  /*0aa0*/  FSETP.GEU.AND P6, PT, R10, RZ, PT ;  /* 0x000000ff0a00720b */ /* 0x000fe20003fce000 */
[----:B------:R-:W-:Y:S04]  /*0ab0*/  STG.E.128 desc[UR4][R38.64], R12 ;  /* 0x0000000c26007986 */ /* 0x000fe8000c101d04 */
[----:B------:R-:W-:Y:S01]  /*0ac0*/  STG.E.128 desc[UR4][R38.64+0x800], R28 ;  /* 0x0008001c26007986 */ /* 0x000fe2000c101d04 */
[----:B0-----:R-:W-:Y:S01]  /*0ad0*/  IMAD.WIDE R2, R3, 0x4, R4 ;  /* 0x0000000403027825 */ /* 0x001fe200078e0204 */
[----:B--2---:R-:W-:-:S03]  /*0ae0*/  FSETP.GEU.AND P4, PT, R7, -R24, PT ;  /* 0x800000180700720b */ /* 0x004fc60003f8e000 */
[----:B------:R-:W-:Y:S01]  /*0af0*/  FADD R24, R24, R7 ;  /* 0x0000000718187221 */ /* 0x000fe20000000000 */
[----:B------:R-:W-:Y:S01]  /*0b00*/  FSETP.GEU.AND P0, PT, R0, -R25, PT ;  /* 0x800000190000720b */ /* 0x000fe20003f0e000 */
[----:B------:R-:W-:Y:S01]  /*0b10*/  FADD R25, R25, R0 ;  /* 0x0000000019197221 */ /* 0x000fe20000000000 */
[----:B------:R-:W-:Y:S02]  /*0b20*/  FSEL R7, R36, RZ, P1 ;  /* 0x000000ff24077208 */ /* 0x000fe40000800000 */
[----:B------:R-:W-:Y:S02]  /*0b30*/  FSEL R0, R37, RZ, P2 ;  /* 0x000000ff25007208 */ /* 0x000fe40001000000 */
[----:B------:R-:W-:Y:S02]  /*0b40*/  FSETP.GEU.AND P2, PT, R8, RZ, PT ;  /* 0x000000ff0800720b */ /* 0x000fe40003f4e000 */
[----:B------:R-:W-:Y:S01]  /*0b50*/  FSETP.GEU.AND P1, PT, R7, -R26, PT ;  /* 0x8000001a0700720b */ /* 0x000fe20003f2e000 */
[----:B------:R-:W-:Y:S01]  /*0b60*/  FADD R26, R26, R7 ;  /* 0x000000071a1a7221 */ /* 0x000fe20000000000 */
[----:B------:R-:W-:-:S02]  /*0b70*/  FSEL R7, R8, RZ, P2 ;  /* 0x000000ff08077208 */ /* 0x000fc40001000000 */
[----:B------:R-:W-:Y:S01]  /*0b80*/  FSETP.GEU.AND P3, PT, R0, -R27, PT ;  /* 0x8000001b0000720b */ /* 0x000fe20003f6e000 */
[----:B------:R-:W-:Y:S01]  /*0b90*/  FADD R27, R27, R0 ;  /* 0x000000001b1b7221 */ /* 0x000fe20000000000 */
[----:B------:R-:W-:Y:S02]  /*0ba0*/  FSEL R0, R9, RZ, P5 ;  /* 0x000000ff09007208 */ /* 0x000fe40002800000 */
[----:B---3--:R-:W-:Y:S01]  /*0bb0*/  FSETP.GEU.AND P2, PT, R7, -R32, PT ;  /* 0x800000200700720b */ /* 0x008fe20003f4e000 */
[----:B------:R-:W-:Y:S01]  /*0bc0*/  FADD R32, R32, R7 ;  /* 0x0000000720207221 */ /* 0x000fe20000000000 */
[----:B------:R-:W-:Y:S02]  /*0bd0*/  FSETP.GEU.AND P5, PT, R11, RZ, PT ;  /* 0x000000ff0b00720b */ /* 0x000fe40003fae000 */
[----:B------:R-:W-:Y:S02]  /*0be0*/  FSEL R7, R10, RZ, P6 ;  /* 0x000000ff0a077208 */ /* 0x000fe40003000000 */
[----:B------:R-:W-:Y:S01]  /*0bf0*/  FSETP.GEU.AND P6, PT, R0, -R33, PT ;  /* 0x800000210000720b */ /* 0x000fe20003fce000 */
[----:B------:R-:W-:Y:S01]  /*0c00*/  FADD R33, R33, R0 ;  /* 0x0000000021217221 */ /* 0x000fe20000000000 */
[----:B------:R-:W-:Y:S01]  /*0c10*/  FSEL R0, R11, RZ, P5 ;  /* 0x000000ff0b007208 */ /* 0x000fe20002800000 */
[----:B------:R-:W-:Y:S01]  /*0c20*/  FADD R6, R34, R7 ;  /* 0x0000000722067221 */ /* 0x000fe20000000000 */
[----:B------:R-:W-:-:S02]  /*0c30*/  FSEL R8, R24, RZ, P4 ;  /* 0x000000ff18087208 */ /* 0x000fc40002000000 */
[----:B------:R-:W-:Y:S01]  /*0c40*/  FSETP.GEU.AND P4, PT, R7, -R34, PT ;  /* 0x800000220700720b */ /* 0x000fe20003f8e000 */
[----:B------:R-:W-:Y:S01]  /*0c50*/  FADD R7, R35, R0 ;  /* 0x0000000023077221 */ /* 0x000fe20000000000 */
[----:B------:R-:W-:Y:S02]  /*0c60*/  FSETP.GEU.AND P5, PT, R0, -R35, PT ;  /* 0x800000230000720b */ /* 0x000fe40003fae000 */
[----:B------:R-:W-:Y:S02]  /*0c70*/  FSEL R9, R25, RZ, P0 ;  /* 0x000000ff19097208 */ /* 0x000fe40000000000 */
[----:B------:R-:W-:Y:S02]  /*0c80*/  FSEL R10, R26, RZ, P1 ;  /* 0x000000ff1a0a7208 */ /* 0x000fe40000800000 */
[----:B------:R-:W-:Y:S02]  /*0c90*/  FSEL R11, R27, RZ, P3 ;  /* 0x000000ff1b0b7208 */ /* 0x000fe40001800000 */
[----:B------:R-:W-:-:S02]  /*0ca0*/  FSEL R4, R32, RZ, P2 ;  /* 0x000000ff20047208 */ /* 0x000fc40001000000 */
[----:B------:R-:W-:Y:S02]  /*0cb0*/  FSEL R5, R33, RZ, P6 ;  /* 0x000000ff21057208 */ /* 0x000fe40003000000 */
[----:B------:R-:W-:Y:S02]  /*0cc0*/  FSEL R6, R6, RZ, P4 ;  /* 0x000000ff06067208 */ /* 0x000fe40002000000 */
[----:B------:R-:W-:Y:S01]  /*0cd0*/  FSEL R7, R7, RZ, P5 ;  /* 0x000000ff07077208 */ /* 0x000fe20002800000 */
[----:B------:R-:W-:Y:S04]  /*0ce0*/  STG.E.128 desc[UR4][R2.64], R8 ;  /* 0x0000000802007986 */ /* 0x000fe8000c101d04 */
[----:B------:R-:W-:Y:S01]  /*0cf0*/  STG.E.128 desc[UR4][R2.64+0x800], R4 ;  /* 0x0008000402007986 */ /* 0x000fe2000c101d04 */
[----:B------:R-:W-:Y:S05]  /*0d00*/  EXIT ;  /* 0x000000000000794d */ /* 0x000fea0003800000 */
.L_x_0:
[----:B------:R-:W-:-:S00]  /*0d10*/  BRA `(.L_x_0) ;  /* 0xfffffffc00fc7947 */ /* 0x000fc0000383ffff */
[----:B------:R-:W-:-:S00]  /*0d20*/  NOP ;  /* 0x0000000000007918 */ /* 0x000fc00000000000 */
        /* <DEDUP_REMOVED lines=13> */
.L_x_1:


//--------------------- .nv.global.init           --------------------------
	.section	.nv.global.init,"aw",@progbits
.nv.global.init:
	.type		_$_str,@object
	.size		_$_str,(_$_str_$_2 - _$_str)
_$_str:
        /*0000*/ 	.byte	0x5f, 0x5f, 0x43, 0x55, 0x44, 0x41, 0x5f, 0x46, 0x54, 0x5a, 0x00
	.type		_$_str_$_2,@object
	.size		_$_str_$_2,(.L_1 - _$_str_$_2)
_$_str_$_2:
        /*000b*/ 	.byte	0x5f, 0x5f, 0x43, 0x55, 0x44, 0x41, 0x5f, 0x50, 0x52, 0x45, 0x43, 0x5f, 0x53, 0x51, 0x52, 0x54
        /*001b*/ 	.byte	0x00
.L_1:


//--------------------- .nv.constant0.triton_poi_fused__native_batch_norm_legit_no_training_add_convolution_relu_11 --------------------------
	.section	.nv.constant0.triton_poi_fused__native_batch_norm_legit_no_training_add_convolution_relu_11,"a",@progbits
	.sectionflags	@""
	.align	4
.nv.constant0.triton_poi_fused__native_batch_norm_legit_no_training_add_convolution_relu_11:
	.zero		596
